//
// Generated by NVIDIA NVVM Compiler
//
// Compiler Build ID: CL-36424714
// Cuda compilation tools, release 13.0, V13.0.88
// Based on NVVM 20.0.0
//

.version 9.0
.target sm_100
.address_size 64

	// .globl	_Z13test_functionv
.extern .func  (.param .b32 func_retval0) vprintf
(
	.param .b64 vprintf_param_0,
	.param .b64 vprintf_param_1
)
;
.global .align 1 .b8 $str[11] = {72, 111, 108, 97, 32, 77, 117, 110, 100, 111};
.global .align 1 .b8 $str$1[10] = {79, 110, 108, 121, 32, 116, 101, 115, 116};

.visible .entry _Z13test_functionv()
{
	.reg .b32 	%r<3>;
	.reg .b64 	%rd<3>;

	mov.u64 	%rd1, $str;
	cvta.global.u64 	%rd2, %rd1;
	{ // callseq 0, 0
	.param .b64 param0;
	st.param.b64 	[param0], %rd2;
	.param .b64 param1;
	st.param.b64 	[param1], 0;
	.param .b32 retval0;
	call.uni (retval0), 
	vprintf, 
	(
	param0, 
	param1
	);
	ld.param.b32 	%r1, [retval0];
	} // callseq 0
	ret;

}
	// .globl	_Z4testv
.visible .entry _Z4testv()
{
	.reg .b32 	%r<3>;
	.reg .b64 	%rd<3>;

	mov.u64 	%rd1, $str$1;
	cvta.global.u64 	%rd2, %rd1;
	{ // callseq 1, 0
	.param .b64 param0;
	st.param.b64 	[param0], %rd2;
	.param .b64 param1;
	st.param.b64 	[param1], 0;
	.param .b32 retval0;
	call.uni (retval0), 
	vprintf, 
	(
	param0, 
	param1
	);
	ld.param.b32 	%r1, [retval0];
	} // callseq 1
	ret;

}
	// .globl	_Z12init_tableroPi
.visible .entry _Z12init_tableroPi(
	.param .u64 .ptr .align 1 _Z12init_tableroPi_param_0
)
{


	ret;

}


// ===== COMPILED SASS (sm_100) =====

	.target	sm_100

	.elftype	@"ET_EXEC"


//--------------------- .note.nv.tkinfo           --------------------------
	.section	.note.nv.tkinfo,"",@"SHT_NOTE"
	.sectionflags	@"SHF_NOTE_NV_TKINFO"
	.tkinfo
        /*0018*/ 	.word	0x00000002
        /*0030*/ 	.string	""
        /*0030*/ 	.string	"ptxas"
        /*0030*/ 	.string	"Cuda compilation tools, release 13.0, V13.0.88"
        /*0030*/ 	.string	"Build cuda_13.0.r13.0/compiler.36424714_0"
        /*0030*/ 	.string	"-arch sm_100 -m 64 "



//--------------------- .note.nv.cuinfo           --------------------------
	.section	.note.nv.cuinfo,"",@"SHT_NOTE"
	.sectionflags	@"SHF_NOTE_NV_CUINFO"
        /*0018*/ 	.short	0x0002
        /*001a*/ 	.short	0x0064
        /*001c*/ 	.short	0x0082
	.zero		2


//--------------------- .nv.info                  --------------------------
	.section	.nv.info,"",@"SHT_CUDA_INFO"
	.align	4


	//----- nvinfo : EIATTR_REGCOUNT
	.align		4
        /*0000*/ 	.byte	0x04, 0x2f
        /*0002*/ 	.short	(.L_3 - .L_2)
	.align		4
.L_2:
        /*0004*/ 	.word	index@(_Z13test_functionv)
        /*0008*/ 	.word	0x00000018


	//----- nvinfo : EIATTR_FRAME_SIZE
	.align		4
.L_3:
        /*000c*/ 	.byte	0x04, 0x11
        /*000e*/ 	.short	(.L_5 - .L_4)
	.align		4
.L_4:
        /*0010*/ 	.word	index@(_Z13test_functionv)
        /*0014*/ 	.word	0x00000000


	//----- nvinfo : EIATTR_REGCOUNT
	.align		4
.L_5:
        /*0018*/ 	.byte	0x04, 0x2f
        /*001a*/ 	.short	(.L_7 - .L_6)
	.align		4
.L_6:
        /*001c*/ 	.word	index@(_Z4testv)
        /*0020*/ 	.word	0x00000018


	//----- nvinfo : EIATTR_FRAME_SIZE
	.align		4
.L_7:
        /*0024*/ 	.byte	0x04, 0x11
        /*0026*/ 	.short	(.L_9 - .L_8)
	.align		4
.L_8:
        /*0028*/ 	.word	index@(_Z4testv)
        /*002c*/ 	.word	0x00000000


	//----- nvinfo : EIATTR_REGCOUNT
	.align		4
.L_9:
        /*0030*/ 	.byte	0x04, 0x2f
        /*0032*/ 	.short	(.L_11 - .L_10)
	.align		4
.L_10:
        /*0034*/ 	.word	index@(_Z12init_tableroPi)
        /*0038*/ 	.word	0x00000004


	//----- nvinfo : EIATTR_FRAME_SIZE
	.align		4
.L_11:
        /*003c*/ 	.byte	0x04, 0x11
        /*003e*/ 	.short	(.L_13 - .L_12)
	.align		4
.L_12:
        /*0040*/ 	.word	index@(_Z12init_tableroPi)
        /*0044*/ 	.word	0x00000000


	//----- nvinfo : EIATTR_MIN_STACK_SIZE
	.align		4
.L_13:
        /*0048*/ 	.byte	0x04, 0x12
        /*004a*/ 	.short	(.L_15 - .L_14)
	.align		4
.L_14:
        /*004c*/ 	.word	index@(_Z12init_tableroPi)
        /*0050*/ 	.word	0x00000000


	//----- nvinfo : EIATTR_MIN_STACK_SIZE
	.align		4
.L_15:
        /*0054*/ 	.byte	0x04, 0x12
        /*0056*/ 	.short	(.L_17 - .L_16)
	.align		4
.L_16:
        /*0058*/ 	.word	index@(_Z4testv)
        /*005c*/ 	.word	0x00000000


	//----- nvinfo : EIATTR_MIN_STACK_SIZE
	.align		4
.L_17:
        /*0060*/ 	.byte	0x04, 0x12
        /*0062*/ 	.short	(.L_19 - .L_18)
	.align		4
.L_18:
        /*0064*/ 	.word	index@(_Z13test_functionv)
        /*0068*/ 	.word	0x00000000
.L_19:


//--------------------- .nv.compat                --------------------------
	.section	.nv.compat,"",@"SHT_CUDA_COMPAT_INFO"
	.align	4
        /*0000*/ 	.byte	0x02, 0x09, 0x00, 0x00, 0x02, 0x02, 0x01, 0x00, 0x02, 0x05, 0x05, 0x00, 0x03, 0x07, 0x01, 0x01
        /*0010*/ 	.byte	0x02, 0x03, 0x00, 0x00, 0x02, 0x06, 0x01, 0x00, 0x04, 0x0b, 0x08, 0x00, 0x09, 0x00, 0x00, 0x00
        /*0020*/ 	.byte	0x00, 0x00, 0x00, 0x00


//--------------------- .nv.info._Z12init_tableroPi --------------------------
	.section	.nv.info._Z12init_tableroPi,"",@"SHT_CUDA_INFO"
	.sectionflags	@""
	.align	4


	//----- nvinfo : EIATTR_CUDA_API_VERSION
	.align		4
        /*0000*/ 	.byte	0x04, 0x37
        /*0002*/ 	.short	(.L_21 - .L_20)
.L_20:
        /*0004*/ 	.word	0x00000082


	//----- nvinfo : EIATTR_KPARAM_INFO
	.align		4
.L_21:
        /*0008*/ 	.byte	0x04, 0x17
        /*000a*/ 	.short	(.L_23 - .L_22)
.L_22:
        /*000c*/ 	.word	0x00000000
        /*0010*/ 	.short	0x0000
        /*0012*/ 	.short	0x0000
        /*0014*/ 	.byte	0x00, 0xf5, 0x21, 0x00


	//----- nvinfo : EIATTR_SPARSE_MMA_MASK
	.align		4
.L_23:
        /*0018*/ 	.byte	0x03, 0x50
        /*001a*/ 	.short	0x0000


	//----- nvinfo : EIATTR_MAXREG_COUNT
	.align		4
        /*001c*/ 	.byte	0x03, 0x1b
        /*001e*/ 	.short	0x00ff


	//----- nvinfo : EIATTR_MERCURY_ISA_VERSION
	.align		4
        /*0020*/ 	.byte	0x03, 0x5f
        /*0022*/ 	.short	0x0101


	//----- nvinfo : EIATTR_VRC_CTA_INIT_COUNT
	.align		4
        /*0024*/ 	.byte	0x02, 0x4a
	.zero		1
	.zero		1


	//----- nvinfo : EIATTR_EXIT_INSTR_OFFSETS
	.align		4
        /*0028*/ 	.byte	0x04, 0x1c
        /*002a*/ 	.short	(.L_25 - .L_24)


	//   ....[0]....
.L_24:
        /*002c*/ 	.word	0x00000010


	//----- nvinfo : EIATTR_CBANK_PARAM_SIZE
	.align		4
.L_25:
        /*0030*/ 	.byte	0x03, 0x19
        /*0032*/ 	.short	0x0008


	//----- nvinfo : EIATTR_PARAM_CBANK
	.align		4
        /*0034*/ 	.byte	0x04, 0x0a
        /*0036*/ 	.short	(.L_27 - .L_26)
	.align		4
.L_26:
        /*0038*/ 	.word	index@(.nv.constant0._Z12init_tableroPi)
        /*003c*/ 	.short	0x0380
        /*003e*/ 	.short	0x0008


	//----- nvinfo : EIATTR_SW_WAR
	.align		4
.L_27:
        /*0040*/ 	.byte	0x04, 0x36
        /*0042*/ 	.short	(.L_29 - .L_28)
.L_28:
        /*0044*/ 	.word	0x00000008
.L_29:


//--------------------- .nv.info._Z4testv         --------------------------
	.section	.nv.info._Z4testv,"",@"SHT_CUDA_INFO"
	.sectionflags	@""
	.align	4


	//----- nvinfo : EIATTR_CUDA_API_VERSION
	.align		4
        /*0000*/ 	.byte	0x04, 0x37
        /*0002*/ 	.short	(.L_31 - .L_30)
.L_30:
        /*0004*/ 	.word	0x00000082


	//----- nvinfo : EIATTR_SPARSE_MMA_MASK
	.align		4
.L_31:
        /*0008*/ 	.byte	0x03, 0x50
        /*000a*/ 	.short	0x0000


	//----- nvinfo : EIATTR_MAXREG_COUNT
	.align		4
        /*000c*/ 	.byte	0x03, 0x1b
        /*000e*/ 	.short	0x00ff


	//----- nvinfo : EIATTR_EXTERNS
	.align		4
        /*0010*/ 	.byte	0x04, 0x0f
        /*0012*/ 	.short	(.L_33 - .L_32)


	//   ....[0]....
	.align		4
.L_32:
        /*0014*/ 	.word	index@(vprintf)


	//----- nvinfo : EIATTR_MERCURY_ISA_VERSION
	.align		4
.L_33:
        /*0018*/ 	.byte	0x03, 0x5f
        /*001a*/ 	.short	0x0101


	//----- nvinfo : EIATTR_VRC_CTA_INIT_COUNT
	.align		4
        /*001c*/ 	.byte	0x02, 0x4a
	.zero		1
	.zero		1


	//----- nvinfo : EIATTR_SYSCALL_OFFSETS
	.align		4
        /*0020*/ 	.byte	0x04, 0x46
        /*0022*/ 	.short	(.L_35 - .L_34)


	//   ....[0]....
.L_34:
        /*0024*/ 	.word	0x00000080


	//----- nvinfo : EIATTR_EXIT_INSTR_OFFSETS
	.align		4
.L_35:
        /*0028*/ 	.byte	0x04, 0x1c
        /*002a*/ 	.short	(.L_37 - .L_36)


	//   ....[0]....
.L_36:
        /*002c*/ 	.word	0x00000090


	//----- nvinfo : EIATTR_SW_WAR
	.align		4
.L_37:
        /*0030*/ 	.byte	0x04, 0x36
        /*0032*/ 	.short	(.L_39 - .L_38)
.L_38:
        /*0034*/ 	.word	0x00000008
.L_39:


//--------------------- .nv.info._Z13test_functionv --------------------------
	.section	.nv.info._Z13test_functionv,"",@"SHT_CUDA_INFO"
	.sectionflags	@""
	.align	4


	//----- nvinfo : EIATTR_CUDA_API_VERSION
	.align		4
        /*0000*/ 	.byte	0x04, 0x37
        /*0002*/ 	.short	(.L_41 - .L_40)
.L_40:
        /*0004*/ 	.word	0x00000082


	//----- nvinfo : EIATTR_SPARSE_MMA_MASK
	.align		4
.L_41:
        /*0008*/ 	.byte	0x03, 0x50
        /*000a*/ 	.short	0x0000


	//----- nvinfo : EIATTR_MAXREG_COUNT
	.align		4
        /*000c*/ 	.byte	0x03, 0x1b
        /*000e*/ 	.short	0x00ff


	//----- nvinfo : EIATTR_EXTERNS
	.align		4
        /*0010*/ 	.byte	0x04, 0x0f
        /*0012*/ 	.short	(.L_43 - .L_42)


	//   ....[0]....
	.align		4
.L_42:
        /*0014*/ 	.word	index@(vprintf)


	//----- nvinfo : EIATTR_MERCURY_ISA_VERSION
	.align		4
.L_43:
        /*0018*/ 	.byte	0x03, 0x5f
        /*001a*/ 	.short	0x0101


	//----- nvinfo : EIATTR_VRC_CTA_INIT_COUNT
	.align		4
        /*001c*/ 	.byte	0x02, 0x4a
	.zero		1
	.zero		1


	//----- nvinfo : EIATTR_SYSCALL_OFFSETS
	.align		4
        /*0020*/ 	.byte	0x04, 0x46
        /*0022*/ 	.short	(.L_45 - .L_44)


	//   ....[0]....
.L_44:
        /*0024*/ 	.word	0x00000080


	//----- nvinfo : EIATTR_EXIT_INSTR_OFFSETS
	.align		4
.L_45:
        /*0028*/ 	.byte	0x04, 0x1c
        /*002a*/ 	.short	(.L_47 - .L_46)


	//   ....[0]....
.L_46:
        /*002c*/ 	.word	0x00000090


	//----- nvinfo : EIATTR_SW_WAR
	.align		4
.L_47:
        /*0030*/ 	.byte	0x04, 0x36
        /*0032*/ 	.short	(.L_49 - .L_48)
.L_48:
        /*0034*/ 	.word	0x00000008
.L_49:


//--------------------- .nv.callgraph             --------------------------
	.section	.nv.callgraph,"",@"SHT_CUDA_CALLGRAPH"
	.align	4
	.sectionentsize	8
	.align		4
        /*0000*/ 	.word	0x00000000
	.align		4
        /*0004*/ 	.word	0xffffffff
	.align		4
        /*0008*/ 	.word	index@(_Z4testv)
	.align		4
        /*000c*/ 	.word	index@(vprintf)
	.align		4
        /*0010*/ 	.word	index@(_Z13test_functionv)
	.align		4
        /*0014*/ 	.word	index@(vprintf)
	.align		4
        /*0018*/ 	.word	0x00000000
	.align		4
        /*001c*/ 	.word	0xfffffffe
	.align		4
        /*0020*/ 	.word	0x00000000
	.align		4
        /*0024*/ 	.word	0xfffffffd
	.align		4
        /*0028*/ 	.word	0x00000000
	.align		4
        /*002c*/ 	.word	0xfffffffc


//--------------------- .nv.constant4             --------------------------
	.section	.nv.constant4,"a",@progbits
	.align	8
	.align		8
.nv.constant4:
        /*0000*/ 	.dword	$str
	.align		8
        /*0008*/ 	.dword	$str$1
	.align		8
        /*0010*/ 	.dword	vprintf


//--------------------- .text._Z12init_tableroPi  --------------------------
	.section	.text._Z12init_tableroPi,"ax",@progbits
	.align	128
        .global         _Z12init_tableroPi
        .type           _Z12init_tableroPi,@function
        .size           _Z12init_tableroPi,(.L_x_5 - _Z12init_tableroPi)
        .other          _Z12init_tableroPi,@"STO_CUDA_ENTRY STV_DEFAULT"
_Z12init_tableroPi:
.text._Z12init_tableroPi:
[----:B------:R-:W-:Y:S01]  /*0000*/  LDC R1, c[0x0][0x37c] ;  /* 0x0000df00ff017b82 */ /* 0x000fe20000000800 */
[----:B------:R-:W-:Y:S05]  /*0010*/  EXIT ;  /* 0x000000000000794d */ /* 0x000fea0003800000 */
.L_x_0:
[----:B------:R-:W-:-:S00]  /*0020*/  BRA `(.L_x_0) ;  /* 0xfffffffc00fc7947 */ /* 0x000fc0000383ffff */
[----:B------:R-:W-:-:S00]  /*0030*/  NOP ;  /* 0x0000000000007918 */ /* 0x000fc00000000000 */
        /* <DEDUP_REMOVED lines=12> */
.L_x_5:


//--------------------- .text._Z4testv            --------------------------
	.section	.text._Z4testv,"ax",@progbits
	.align	128
        .global         _Z4testv
        .type           _Z4testv,@function
        .size           _Z4testv,(.L_x_6 - _Z4testv)
        .other          _Z4testv,@"STO_CUDA_ENTRY STV_DEFAULT"
_Z4testv:
.text._Z4testv:
[----:B------:R-:W0:Y:S01]  /*0000*/  LDC R1, c[0x0][0x37c] ;  /* 0x0000df00ff017b82 */ /* 0x000e220000000800 */
[----:B------:R-:W-:Y:S01]  /*0010*/  MOV R0, 0x10 ;  /* 0x0000001000007802 */ /* 0x000fe20000000f00 */
[----:B------:R-:W1:Y:S01]  /*0020*/  LDCU.64 UR4, c[0x4][0x8] ;  /* 0x01000100ff0477ac */ /* 0x000e620008000a00 */
[----:B------:R-:W-:-:S05]  /*0030*/  CS2R R6, SRZ ;  /* 0x0000000000067805 */ /* 0x000fca000001ff00 */
[----:B------:R2:W3:Y:S01]  /*0040*/  LDC.64 R2, c[0x4][R0] ;  /* 0x0100000000027b82 */ /* 0x0004e20000000a00 */
[----:B-1----:R-:W-:Y:S02]  /*0050*/  IMAD.U32 R4, RZ, RZ, UR4 ;  /* 0x00000004ff047e24 */ /* 0x002fe4000f8e00ff */
[----:B--2---:R-:W-:-:S07]  /*0060*/  IMAD.U32 R5, RZ, RZ, UR5 ;  /* 0x00000005ff057e24 */ /* 0x004fce000f8e00ff */
[----:B------:R-:W-:-:S07]  /*0070*/  LEPC R20, `(.L_x_1) ;  /* 0x000000001014794e */ /* 0x000fce0000000000 */
[----:B0--3--:R-:W-:Y:S05]  /*0080*/  CALL.ABS.NOINC R2 ;  /* 0x0000000002007343 */ /* 0x009fea0003c00000 */
.L_x_1:
[----:B------:R-:W-:Y:S05]  /*0090*/  EXIT ;  /* 0x000000000000794d */ /* 0x000fea0003800000 */
.L_x_2:
        /* <DEDUP_REMOVED lines=14> */
.L_x_6:


//--------------------- .text._Z13test_functionv  --------------------------
	.section	.text._Z13test_functionv,"ax",@progbits
	.align	128
        .global         _Z13test_functionv
        .type           _Z13test_functionv,@function
        .size           _Z13test_functionv,(.L_x_7 - _Z13test_functionv)
        .other          _Z13test_functionv,@"STO_CUDA_ENTRY STV_DEFAULT"
_Z13test_functionv:
.text._Z13test_functionv:
        /* <DEDUP_REMOVED lines=9> */
.L_x_3:
[----:B------:R-:W-:Y:S05]  /*0090*/  EXIT ;  /* 0x000000000000794d */ /* 0x000fea0003800000 */
.L_x_4:
        /* <DEDUP_REMOVED lines=14> */
.L_x_7:


//--------------------- .nv.global.init           --------------------------
	.section	.nv.global.init,"aw",@progbits
.nv.global.init:
	.type		$str$1,@object
	.size		$str$1,($str - $str$1)
$str$1:
        /*0000*/ 	.byte	0x4f, 0x6e, 0x6c, 0x79, 0x20, 0x74, 0x65, 0x73, 0x74, 0x00
	.type		$str,@object
	.size		$str,(.L_0 - $str)
$str:
        /*000a*/ 	.byte	0x48, 0x6f, 0x6c, 0x61, 0x20, 0x4d, 0x75, 0x6e, 0x64, 0x6f, 0x00
.L_0:


//--------------------- .nv.shared.reserved.0     --------------------------
	.section	.nv.shared.reserved.0,"aw",@nobits
	.weak		__nv_reservedSMEM_offset_0_alias
	.size		__nv_reservedSMEM_offset_0_alias, 0, 64
	.other		__nv_reservedSMEM_offset_0_alias,@"STO_CUDA_RESERVED_SHARED STV_DEFAULT"
__nv_reservedSMEM_offset_0_alias:
	.zero		0
	.zero		64


//--------------------- .nv.constant0._Z12init_tableroPi --------------------------
	.section	.nv.constant0._Z12init_tableroPi,"a",@progbits
	.sectionflags	@""
	.align	4
.nv.constant0._Z12init_tableroPi:
	.zero		904


//--------------------- .nv.constant0._Z4testv    --------------------------
	.section	.nv.constant0._Z4testv,"a",@progbits
	.sectionflags	@""
	.align	4
.nv.constant0._Z4testv:
	.zero		896


//--------------------- .nv.constant0._Z13test_functionv --------------------------
	.section	.nv.constant0._Z13test_functionv,"a",@progbits
	.sectionflags	@""
	.align	4
.nv.constant0._Z13test_functionv:
	.zero		896


//--------------------- SYMBOLS --------------------------

	.type		.nv.reservedSmem.offset0,@object
	.size		.nv.reservedSmem.offset0,0x4
	.type		vprintf,@function
